	.headerflags	@"EF_CUDA_TEXMODE_UNIFIED EF_CUDA_64BIT_ADDRESS EF_CUDA_ACCELERATORS EF_CUDA_SM90 EF_CUDA_VIRTUAL_SM(EF_CUDA_SM90)"
	.elftype	@"ET_EXEC"


//--------------------- .nv.info                  --------------------------
	.section	.nv.info,"",@"SHT_CUDA_INFO"
	.align	4


	//----- nvinfo : EIATTR_REGCOUNT
	.align		4
        /*0000*/ 	.byte	0x04, 0x2f
        /*0002*/ 	.short	(.L_1 - .L_0)
	.align		4
.L_0:
        /*0004*/ 	.word	index@(triton_poi_fused_max_pool2d_with_indices_58)
        /*0008*/ 	.word	0x0000001a


	//----- nvinfo : EIATTR_MIN_STACK_SIZE
	.align		4
.L_1:
        /*000c*/ 	.byte	0x04, 0x12
        /*000e*/ 	.short	(.L_3 - .L_2)
	.align		4
.L_2:
        /*0010*/ 	.word	index@(triton_poi_fused_max_pool2d_with_indices_58)
        /*0014*/ 	.word	0x00000000


	//----- nvinfo : EIATTR_FRAME_SIZE
	.align		4
.L_3:
        /*0018*/ 	.byte	0x04, 0x11
        /*001a*/ 	.short	(.L_5 - .L_4)
	.align		4
.L_4:
        /*001c*/ 	.word	index@(triton_poi_fused_max_pool2d_with_indices_58)
        /*0020*/ 	.word	0x00000000


	//----- nvinfo : EIATTR_MIN_STACK_SIZE
	.align		4
.L_5:
        /*0024*/ 	.byte	0x04, 0x12
        /*0026*/ 	.short	(.L_7 - .L_6)
	.align		4
.L_6:
        /*0028*/ 	.word	index@(triton_poi_fused_max_pool2d_with_indices_58)
        /*002c*/ 	.word	0x00000000
.L_7:


//--------------------- .nv.info.triton_poi_fused_max_pool2d_with_indices_58 --------------------------
	.section	.nv.info.triton_poi_fused_max_pool2d_with_indices_58,"",@"SHT_CUDA_INFO"
	.sectionflags	@""
	.align	4


	//----- nvinfo : EIATTR_CUDA_API_VERSION
	.align		4
        /*0000*/ 	.byte	0x04, 0x37
        /*0002*/ 	.short	(.L_9 - .L_8)
.L_8:
        /*0004*/ 	.word	0x0000007c


	//----- nvinfo : EIATTR_KPARAM_INFO
	.align		4
.L_9:
        /*0008*/ 	.byte	0x04, 0x17
        /*000a*/ 	.short	(.L_11 - .L_10)
.L_10:
        /*000c*/ 	.word	0x00000000
        /*0010*/ 	.short	0x0003
        /*0012*/ 	.short	0x0018
        /*0014*/ 	.byte	0x00, 0xf0, 0x11, 0x00


	//----- nvinfo : EIATTR_KPARAM_INFO
	.align		4
.L_11:
        /*0018*/ 	.byte	0x04, 0x17
        /*001a*/ 	.short	(.L_13 - .L_12)
.L_12:
        /*001c*/ 	.word	0x00000000
        /*0020*/ 	.short	0x0002
        /*0022*/ 	.short	0x0010
        /*0024*/ 	.byte	0x00, 0xf4, 0x21, 0x00


	//----- nvinfo : EIATTR_KPARAM_INFO
	.align		4
.L_13:
        /*0028*/ 	.byte	0x04, 0x17
        /*002a*/ 	.short	(.L_15 - .L_14)
.L_14:
        /*002c*/ 	.word	0x00000000
        /*0030*/ 	.short	0x0001
        /*0032*/ 	.short	0x0008
        /*0034*/ 	.byte	0x00, 0xf4, 0x21, 0x00


	//----- nvinfo : EIATTR_KPARAM_INFO
	.align		4
.L_15:
        /*0038*/ 	.byte	0x04, 0x17
        /*003a*/ 	.short	(.L_17 - .L_16)
.L_16:
        /*003c*/ 	.word	0x00000000
        /*0040*/ 	.short	0x0000
        /*0042*/ 	.short	0x0000
        /*0044*/ 	.byte	0x00, 0xf4, 0x21, 0x00


	//----- nvinfo : EIATTR_SPARSE_MMA_MASK
	.align		4
.L_17:
        /*0048*/ 	.byte	0x03, 0x50
        /*004a*/ 	.short	0x0000


	//----- nvinfo : EIATTR_MAXREG_COUNT
	.align		4
        /*004c*/ 	.byte	0x03, 0x1b
        /*004e*/ 	.short	0x00ff


	//----- nvinfo : EIATTR_EXIT_INSTR_OFFSETS
	.align		4
        /*0050*/ 	.byte	0x04, 0x1c
        /*0052*/ 	.short	(.L_19 - .L_18)


	//   ....[0]....
.L_18:
        /*0054*/ 	.word	0x00000b30


	//----- nvinfo : EIATTR_REQNTID
	.align		4
.L_19:
        /*0058*/ 	.byte	0x04, 0x10
        /*005a*/ 	.short	(.L_21 - .L_20)
.L_20:
        /*005c*/ 	.word	0x00000100
        /*0060*/ 	.word	0x00000001
        /*0064*/ 	.word	0x00000001


	//----- nvinfo : EIATTR_CBANK_PARAM_SIZE
	.align		4
.L_21:
        /*0068*/ 	.byte	0x03, 0x19
        /*006a*/ 	.short	0x001c


	//----- nvinfo : EIATTR_PARAM_CBANK
	.align		4
        /*006c*/ 	.byte	0x04, 0x0a
        /*006e*/ 	.short	(.L_23 - .L_22)
	.align		4
.L_22:
        /*0070*/ 	.word	index@(.nv.constant0.triton_poi_fused_max_pool2d_with_indices_58)
        /*0074*/ 	.short	0x0210
        /*0076*/ 	.short	0x001c


	//----- nvinfo : EIATTR_SW_WAR
	.align		4
.L_23:
        /*0078*/ 	.byte	0x04, 0x36
        /*007a*/ 	.short	(.L_25 - .L_24)
.L_24:
        /*007c*/ 	.word	0x00000008
.L_25:


//--------------------- .nv.callgraph             --------------------------
	.section	.nv.callgraph,"",@"SHT_CUDA_CALLGRAPH"
	.align	4
	.sectionentsize	8
	.align		4
        /*0000*/ 	.word	0x00000000
	.align		4
        /*0004*/ 	.word	0xffffffff
	.align		4
        /*0008*/ 	.word	0x00000000
	.align		4
        /*000c*/ 	.word	0xfffffffe
	.align		4
        /*0010*/ 	.word	0x00000000
	.align		4
        /*0014*/ 	.word	0xfffffffd
	.align		4
        /*0018*/ 	.word	0x00000000
	.align		4
        /*001c*/ 	.word	0xfffffffc


//--------------------- .text.triton_poi_fused_max_pool2d_with_indices_58 --------------------------
	.section	.text.triton_poi_fused_max_pool2d_with_indices_58,"ax",@progbits
	.align	128
        .global         triton_poi_fused_max_pool2d_with_indices_58
        .type           triton_poi_fused_max_pool2d_with_indices_58,@function
        .size           triton_poi_fused_max_pool2d_with_indices_58,(.L_x_1 - triton_poi_fused_max_pool2d_with_indices_58)
        .other          triton_poi_fused_max_pool2d_with_indices_58,@"STO_CUDA_ENTRY STV_DEFAULT"
triton_poi_fused_max_pool2d_with_indices_58:
.text.triton_poi_fused_max_pool2d_with_indices_58:
[----:B------:R-:W-:Y:S01]  /*0000*/  LDC R1, c[0x0][0x28] ;  /* 0x00000a00ff017b82 */ /* 0x000fe20000000800 */
[----:B------:R-:W1:Y:S07]  /*0010*/  S2R R0, SR_TID.X ;  /* 0x0000000000007919 */ /* 0x000e6e0000002100 */
[----:B------:R-:W2:Y:S01]  /*0020*/  LDC.64 R2, c[0x0][0x210] ;  /* 0x00008400ff027b82 */ /* 0x000ea20000000a00 */
[----:B------:R-:W-:Y:S01]  /*0030*/  CS2R R10, SRZ ;  /* 0x00000000000a7805 */ /* 0x000fe2000001ff00 */
[----:B------:R-:W-:Y:S01]  /*0040*/  ULDC.64 UR4, c[0x0][0x208] ;  /* 0x0000820000047ab9 */ /* 0x000fe20000000a00 */
[----:B------:R-:W3:Y:S01]  /*0050*/  S2R R5, SR_CTAID.X ;  /* 0x0000000000057919 */ /* 0x000ee20000002500 */
[----:B------:R-:W-:-:S02]  /*0060*/  CS2R R12, SRZ ;  /* 0x00000000000c7805 */ /* 0x000fc4000001ff00 */
[----:B------:R-:W-:Y:S01]  /*0070*/  CS2R R14, SRZ ;  /* 0x00000000000e7805 */ /* 0x000fe2000001ff00 */
[----:B------:R-:W-:Y:S01]  /*0080*/  ULDC.64 UR6, c[0x0][0x220] ;  /* 0x0000880000067ab9 */ /* 0x000fe20000000a00 */
[----:B-1----:R-:W-:-:S05]  /*0090*/  IMAD.SHL.U32 R0, R0, 0x2, RZ ;  /* 0x0000000200007824 */ /* 0x002fca00078e00ff */
[----:B------:R-:W-:-:S05]  /*00a0*/  LOP3.LUT R0, R0, 0x1fe, RZ, 0xc0, !PT ;  /* 0x000001fe00007812 */ /* 0x000fca00078ec0ff */
[----:B---3--:R-:W-:-:S04]  /*00b0*/  IMAD R5, R5, 0x200, R0 ;  /* 0x0000020005057824 */ /* 0x008fc800078e0200 */
[----:B------:R-:W-:-:S04]  /*00c0*/  IMAD.HI R0, R5, 0x4ec4ec4f, RZ ;  /* 0x4ec4ec4f05007827 */ /* 0x000fc800078e02ff */
[C---:B------:R-:W-:Y:S01]  /*00d0*/  VIADD R17, R5.reuse, 0xffffe2c0 ;  /* 0xffffe2c005117836 */ /* 0x040fe20000000000 */
[----:B------:R-:W-:Y:S01]  /*00e0*/  SHF.R.U32.HI R7, RZ, 0x1f, R0 ;  /* 0x0000001fff077819 */ /* 0x000fe20000011600 */
[----:B------:R-:W-:Y:S02]  /*00f0*/  VIADD R19, R5, 0xffffe600 ;  /* 0xffffe60005137836 */ /* 0x000fe40000000000 */
[--C-:B--2---:R-:W-:Y:S01]  /*0100*/  IMAD.WIDE R16, R17, 0x4, R2.reuse ;  /* 0x0000000411107825 */ /* 0x104fe200078e0202 */
[CC--:B------:R-:W-:Y:S02]  /*0110*/  LEA.HI.SX32 R4, R0.reuse, R7.reuse, 0x18 ;  /* 0x0000000700047211 */ /* 0x0c0fe400078fc2ff */
[----:B------:R-:W-:Y:S01]  /*0120*/  LEA.HI.SX32 R7, R0, R7, 0x15 ;  /* 0x0000000700077211 */ /* 0x000fe200078faaff */
[----:B------:R-:W-:Y:S01]  /*0130*/  IMAD.WIDE R18, R19, 0x4, R2 ;  /* 0x0000000413127825 */ /* 0x000fe200078e0202 */
[----:B------:R-:W-:Y:S02]  /*0140*/  LEA.HI R0, R4, R4, RZ, 0x3 ;  /* 0x0000000404007211 */ /* 0x000fe400078f18ff */
[----:B------:R-:W-:-:S02]  /*0150*/  LEA.HI R6, R7, R7, RZ, 0x3 ;  /* 0x0000000707067211 */ /* 0x000fc400078f18ff */
[----:B------:R-:W-:Y:S02]  /*0160*/  LOP3.LUT R9, R0, 0xfffffff8, RZ, 0xc0, !PT ;  /* 0xfffffff800097812 */ /* 0x000fe400078ec0ff */
[----:B------:R-:W-:-:S03]  /*0170*/  LOP3.LUT R6, R6, 0xfffffff8, RZ, 0xc0, !PT ;  /* 0xfffffff806067812 */ /* 0x000fc600078ec0ff */
[----:B------:R-:W-:Y:S01]  /*0180*/  IMAD.IADD R4, R4, 0x1, -R9 ;  /* 0x0000000104047824 */ /* 0x000fe200078e0a09 */
[----:B------:R-:W-:Y:S01]  /*0190*/  CS2R R8, SRZ ;  /* 0x0000000000087805 */ /* 0x000fe2000001ff00 */
[----:B------:R-:W-:Y:S02]  /*01a0*/  IMAD.IADD R7, R7, 0x1, -R6 ;  /* 0x0000000107077824 */ /* 0x000fe400078e0a06 */
[C---:B------:R-:W-:Y:S01]  /*01b0*/  VIADD R0, R4.reuse, 0x1 ;  /* 0x0000000104007836 */ /* 0x040fe20000000000 */
[C---:B------:R-:W-:Y:S02]  /*01c0*/  ISETP.GT.AND P2, PT, R4.reuse, RZ, PT ;  /* 0x000000ff0400720c */ /* 0x040fe40003f44270 */
[----:B------:R-:W-:Y:S02]  /*01d0*/  ISETP.GT.AND P0, PT, R4, -0x1, PT ;  /* 0xffffffff0400780c */ /* 0x000fe40003f04270 */
[C---:B------:R-:W-:Y:S02]  /*01e0*/  ISETP.GT.AND P4, PT, R7.reuse, RZ, P2 ;  /* 0x000000ff0700720c */ /* 0x040fe40001784270 */
[----:B------:R-:W-:-:S02]  /*01f0*/  ISETP.GT.AND P0, PT, R7, RZ, P0 ;  /* 0x000000ff0700720c */ /* 0x000fc40000704270 */
[----:B------:R-:W-:-:S04]  /*0200*/  ISETP.GE.U32.AND P1, PT, R0, 0x8, PT ;  /* 0x000000080000780c */ /* 0x000fc80003f26070 */
[----:B------:R-:W-:Y:S01]  /*0210*/  ISETP.GT.AND P3, PT, R7, RZ, !P1 ;  /* 0x000000ff0700720c */ /* 0x000fe20004f64270 */
[----:B------:R-:W-:-:S04]  /*0220*/  VIADD R21, R5, 0xffffe940 ;  /* 0xffffe94005157836 */ /* 0x000fc80000000000 */
[----:B------:R1:W2:Y:S04]  /*0230*/  @P4 LDG.E.64 R8, desc[UR4][R16.64] ;  /* 0x0000000410084981 */ /* 0x0002a8000c1e1b00 */
[----:B------:R2:W3:Y:S01]  /*0240*/  @P0 LDG.E.64 R10, desc[UR4][R18.64] ;  /* 0x00000004120a0981 */ /* 0x0004e2000c1e1b00 */
[----:B------:R-:W-:Y:S01]  /*0250*/  IMAD.WIDE R20, R21, 0x4, R2 ;  /* 0x0000000415147825 */ /* 0x000fe200078e0202 */
[----:B------:R-:W-:-:S04]  /*0260*/  ISETP.GT.AND P2, PT, R7, -0x1, P2 ;  /* 0xffffffff0700780c */ /* 0x000fc80001744270 */
[----:B------:R-:W4:Y:S01]  /*0270*/  @P3 LDG.E.64 R12, desc[UR4][R20.64] ;  /* 0x00000004140c3981 */ /* 0x000f22000c1e1b00 */
[----:B------:R-:W-:-:S04]  /*0280*/  VIADD R23, R5, 0xfffffcc0 ;  /* 0xfffffcc005177836 */ /* 0x000fc80000000000 */
[----:B-1----:R-:W-:-:S05]  /*0290*/  IMAD.WIDE R16, R23, 0x4, R2 ;  /* 0x0000000417107825 */ /* 0x002fca00078e0202 */
[----:B------:R-:W5:Y:S01]  /*02a0*/  @P2 LDG.E.64 R14, desc[UR4][R16.64] ;  /* 0x00000004100e2981 */ /* 0x000f62000c1e1b00 */
[----:B--2---:R-:W-:Y:S02]  /*02b0*/  SEL R19, R8, 0xff800000, P4 ;  /* 0xff80000008137807 */ /* 0x004fe40002000000 */
[----:B------:R-:W-:Y:S02]  /*02c0*/  SEL R8, R9, 0xff800000, P4 ;  /* 0xff80000009087807 */ /* 0x000fe40002000000 */
[----:B---3--:R-:W-:Y:S02]  /*02d0*/  SEL R11, R11, 0xff800000, P0 ;  /* 0xff8000000b0b7807 */ /* 0x008fe40000000000 */
[----:B------:R-:W-:Y:S02]  /*02e0*/  SEL R10, R10, 0xff800000, P0 ;  /* 0xff8000000a0a7807 */ /* 0x000fe40000000000 */
[----:B------:R-:W-:Y:S02]  /*02f0*/  FSETP.GT.AND P5, PT, R11, R8, PT ;  /* 0x000000080b00720b */ /* 0x000fe40003fa4000 */
[----:B------:R-:W-:-:S02]  /*0300*/  FSETP.GT.AND P6, PT, R10, R19, PT ;  /* 0x000000130a00720b */ /* 0x000fc40003fc4000 */
[----:B----4-:R-:W-:Y:S02]  /*0310*/  SEL R9, R12, 0xff800000, P3 ;  /* 0xff8000000c097807 */ /* 0x010fe40001800000 */
[----:B------:R-:W-:Y:S02]  /*0320*/  SEL R6, R13, 0xff800000, P3 ;  /* 0xff8000000d067807 */ /* 0x000fe40001800000 */
[----:B------:R-:W-:Y:S02]  /*0330*/  FSETP.NAN.AND P4, PT, R9, R9, PT ;  /* 0x000000090900720b */ /* 0x000fe40003f88000 */
[C---:B------:R-:W-:Y:S02]  /*0340*/  FSETP.NAN.AND P3, PT, R11.reuse, R11, PT ;  /* 0x0000000b0b00720b */ /* 0x040fe40003f68000 */
[----:B------:R-:W-:Y:S02]  /*0350*/  FSETP.NAN.AND P0, PT, R10, R10, PT ;  /* 0x0000000a0a00720b */ /* 0x000fe40003f08000 */
[----:B------:R-:W-:-:S02]  /*0360*/  @!P5 SEL R11, R11, R8, P3 ;  /* 0x000000080b0bd207 */ /* 0x000fc40001800000 */
[----:B------:R-:W-:Y:S02]  /*0370*/  @!P6 SEL R10, R10, R19, P0 ;  /* 0x000000130a0ae207 */ /* 0x000fe40000000000 */
[----:B------:R-:W-:Y:S02]  /*0380*/  FSETP.NAN.AND P3, PT, R6, R6, PT ;  /* 0x000000060600720b */ /* 0x000fe40003f68000 */
[----:B------:R-:W-:Y:S02]  /*0390*/  FSETP.GEU.AND P0, PT, R10, R9, PT ;  /* 0x000000090a00720b */ /* 0x000fe40003f0e000 */
[----:B-----5:R-:W-:Y:S02]  /*03a0*/  SEL R15, R15, 0xff800000, P2 ;  /* 0xff8000000f0f7807 */ /* 0x020fe40001000000 */
[----:B------:R-:W-:Y:S02]  /*03b0*/  SEL R14, R14, 0xff800000, P2 ;  /* 0xff8000000e0e7807 */ /* 0x000fe40001000000 */
[----:B------:R-:W-:-:S02]  /*03c0*/  @!P4 SEL R9, R9, R10, !P0 ;  /* 0x0000000a0909c207 */ /* 0x000fc40004000000 */
[----:B------:R-:W-:Y:S02]  /*03d0*/  FSETP.NAN.AND P2, PT, R15, R15, PT ;  /* 0x0000000f0f00720b */ /* 0x000fe40003f48000 */
[----:B------:R-:W-:Y:S02]  /*03e0*/  FSETP.GEU.AND P4, PT, R11, R6, PT ;  /* 0x000000060b00720b */ /* 0x000fe40003f8e000 */
[----:B------:R-:W-:Y:S02]  /*03f0*/  P2R R12, PR, RZ, 0x40 ;  /* 0x00000040ff0c7803 */ /* 0x000fe40000000000 */
[----:B------:R-:W-:Y:S01]  /*0400*/  @!P3 SEL R6, R6, R11, !P4 ;  /* 0x0000000b0606b207 */ /* 0x000fe20006000000 */
[----:B------:R-:W-:Y:S01]  /*0410*/  IMAD.WIDE R10, R5, 0x4, R2 ;  /* 0x00000004050a7825 */ /* 0x000fe200078e0202 */
[----:B------:R-:W-:Y:S02]  /*0420*/  P2R R18, PR, RZ, 0x1 ;  /* 0x00000001ff127803 */ /* 0x000fe40000000000 */
[----:B------:R-:W-:-:S02]  /*0430*/  FSETP.GEU.AND P6, PT, R6, R15, PT ;  /* 0x0000000f0600720b */ /* 0x000fc40003fce000 */
[----:B------:R-:W-:Y:S02]  /*0440*/  FSETP.GEU.AND P0, PT, R9, R14, PT ;  /* 0x0000000e0900720b */ /* 0x000fe40003f0e000 */
[----:B------:R-:W-:Y:S02]  /*0450*/  @!P2 SEL R15, R15, R6, !P6 ;  /* 0x000000060f0fa207 */ /* 0x000fe40007000000 */
[----:B------:R-:W-:Y:S02]  /*0460*/  FSETP.NAN.AND P2, PT, R14, R14, PT ;  /* 0x0000000e0e00720b */ /* 0x000fe40003f48000 */
[C---:B------:R-:W-:Y:S02]  /*0470*/  LOP3.LUT R6, R7.reuse, R4, RZ, 0xfc, !PT ;  /* 0x0000000407067212 */ /* 0x040fe400078efcff */
[----:B------:R-:W-:Y:S02]  /*0480*/  P2R R22, PR, RZ, 0x1 ;  /* 0x00000001ff167803 */ /* 0x000fe40000000000 */
[----:B------:R-:W-:Y:S01]  /*0490*/  ISETP.GT.AND P1, PT, R7, -0x1, !P1 ;  /* 0xffffffff0700780c */ /* 0x000fe20004f24270 */
[----:B------:R-:W-:Y:S01]  /*04a0*/  VIADD R13, R5, 0x340 ;  /* 0x00000340050d7836 */ /* 0x000fe20000000000 */
[----:B------:R-:W-:-:S02]  /*04b0*/  P2R R20, PR, RZ, 0x40 ;  /* 0x00000040ff147803 */ /* 0x000fc40000000000 */
[----:B------:R-:W-:-:S03]  /*04c0*/  P2R R16, PR, RZ, 0x20 ;  /* 0x00000020ff107803 */ /* 0x000fc60000000000 */
[----:B------:R-:W-:Y:S02]  /*04d0*/  @!P2 SEL R14, R14, R9, !P0 ;  /* 0x000000090e0ea207 */ /* 0x000fe40004000000 */
[----:B------:R-:W-:Y:S02]  /*04e0*/  CS2R R8, SRZ ;  /* 0x0000000000087805 */ /* 0x000fe4000001ff00 */
[----:B------:R-:W-:-:S13]  /*04f0*/  ISETP.GT.AND P2, PT, R6, -0x1, PT ;  /* 0xffffffff0600780c */ /* 0x000fda0003f44270 */
[----:B------:R-:W2:Y:S02]  /*0500*/  @P2 LDG.E.64 R8, desc[UR4][R10.64] ;  /* 0x000000040a082981 */ /* 0x000ea4000c1e1b00 */
[----:B--2---:R-:W-:Y:S02]  /*0510*/  SEL R17, R8, 0xff800000, P2 ;  /* 0xff80000008117807 */ /* 0x004fe40001000000 */
[----:B------:R-:W-:Y:S02]  /*0520*/  SEL R6, R9, 0xff800000, P2 ;  /* 0xff80000009067807 */ /* 0x000fe40001000000 */
[----:B------:R-:W-:Y:S02]  /*0530*/  CS2R R8, SRZ ;  /* 0x0000000000087805 */ /* 0x000fe4000001ff00 */
[-C--:B------:R-:W-:Y:S02]  /*0540*/  FSETP.NAN.AND P2, PT, R17, R17.reuse, PT ;  /* 0x000000111100720b */ /* 0x080fe40003f48000 */
[----:B------:R-:W-:-:S04]  /*0550*/  FSETP.GEU.AND P0, PT, R14, R17, PT ;  /* 0x000000110e00720b */ /* 0x000fc80003f0e000 */
[----:B------:R-:W-:-:S07]  /*0560*/  P2R R19, PR, RZ, 0x1 ;  /* 0x00000001ff137803 */ /* 0x000fce0000000000 */
[----:B------:R-:W-:Y:S02]  /*0570*/  @!P2 SEL R17, R17, R14, !P0 ;  /* 0x0000000e1111a207 */ /* 0x000fe40004000000 */
[-C--:B------:R-:W-:Y:S02]  /*0580*/  FSETP.NAN.AND P2, PT, R6, R6.reuse, PT ;  /* 0x000000060600720b */ /* 0x080fe40003f48000 */
[----:B------:R-:W-:-:S04]  /*0590*/  FSETP.GEU.AND P0, PT, R15, R6, PT ;  /* 0x000000060f00720b */ /* 0x000fc80003f0e000 */
[----:B------:R-:W-:-:S07]  /*05a0*/  P2R R10, PR, RZ, 0x1 ;  /* 0x00000001ff0a7803 */ /* 0x000fce0000000000 */
[----:B------:R-:W-:Y:S02]  /*05b0*/  @!P2 SEL R6, R6, R15, !P0 ;  /* 0x0000000f0606a207 */ /* 0x000fe40004000000 */
[----:B------:R-:W-:Y:S01]  /*05c0*/  ISETP.NE.AND P0, PT, R12, RZ, PT ;  /* 0x000000ff0c00720c */ /* 0x000fe20003f05270 */
[----:B------:R-:W-:-:S05]  /*05d0*/  IMAD.WIDE R12, R13, 0x4, R2 ;  /* 0x000000040d0c7825 */ /* 0x000fca00078e0202 */
[----:B------:R-:W2:Y:S01]  /*05e0*/  @P1 LDG.E.64 R8, desc[UR4][R12.64] ;  /* 0x000000040c081981 */ /* 0x000ea2000c1e1b00 */
[----:B------:R-:W-:Y:S01]  /*05f0*/  VIADD R11, R7, 0x1 ;  /* 0x00000001070b7836 */ /* 0x000fe20000000000 */
[----:B--2---:R-:W-:Y:S01]  /*0600*/  SEL R15, R9, 0xff800000, P1 ;  /* 0xff800000090f7807 */ /* 0x004fe20000800000 */
[----:B------:R-:W-:Y:S01]  /*0610*/  VIADD R9, R5, 0x16c0 ;  /* 0x000016c005097836 */ /* 0x000fe20000000000 */
[----:B------:R-:W-:Y:S02]  /*0620*/  SEL R14, R8, 0xff800000, P1 ;  /* 0xff800000080e7807 */ /* 0x000fe40000800000 */
[-C--:B------:R-:W-:Y:S01]  /*0630*/  FSETP.NAN.AND P1, PT, R15, R15.reuse, PT ;  /* 0x0000000f0f00720b */ /* 0x080fe20003f28000 */
[----:B------:R-:W-:Y:S01]  /*0640*/  IMAD.WIDE R8, R9, 0x4, R2 ;  /* 0x0000000409087825 */ /* 0x000fe200078e0202 */
[----:B------:R-:W-:Y:S02]  /*0650*/  FSETP.NAN.AND P3, PT, R14, R14, PT ;  /* 0x0000000e0e00720b */ /* 0x000fe40003f68000 */
[----:B------:R-:W-:-:S02]  /*0660*/  FSETP.GEU.AND P2, PT, R6, R15, PT ;  /* 0x0000000f0600720b */ /* 0x000fc40003f4e000 */
[----:B------:R-:W-:Y:S02]  /*0670*/  SEL R13, RZ, 0x1, !P0 ;  /* 0x00000001ff0d7807 */ /* 0x000fe40004000000 */
[----:B------:R-:W-:-:S05]  /*0680*/  P2R R21, PR, RZ, 0x4 ;  /* 0x00000004ff157803 */ /* 0x000fca0000000000 */
[----:B------:R-:W-:Y:S02]  /*0690*/  @!P1 SEL R15, R15, R6, !P2 ;  /* 0x000000060f0f9207 */ /* 0x000fe40005000000 */
[----:B------:R-:W-:Y:S02]  /*06a0*/  CS2R R6, SRZ ;  /* 0x0000000000067805 */ /* 0x000fe4000001ff00 */
[----:B------:R-:W-:Y:S02]  /*06b0*/  FSETP.GEU.AND P1, PT, R17, R14, PT ;  /* 0x0000000e1100720b */ /* 0x000fe40003f2e000 */
[----:B------:R-:W-:Y:S02]  /*06c0*/  ISETP.NE.AND P2, PT, R22, RZ, PT ;  /* 0x000000ff1600720c */ /* 0x000fe40003f45270 */
[----:B------:R-:W-:Y:S02]  /*06d0*/  @!P3 SEL R14, R14, R17, !P1 ;  /* 0x000000110e0eb207 */ /* 0x000fe40004800000 */
[----:B------:R-:W-:-:S02]  /*06e0*/  ISETP.GE.U32.AND P3, PT, R11, 0x8, PT ;  /* 0x000000080b00780c */ /* 0x000fc40003f66070 */
[----:B------:R-:W-:Y:S02]  /*06f0*/  P2R R22, PR, RZ, 0x4 ;  /* 0x00000004ff167803 */ /* 0x000fe40000000000 */
[----:B------:R-:W-:Y:S02]  /*0700*/  ISETP.GT.AND P6, PT, R4, RZ, !P3 ;  /* 0x000000ff0400720c */ /* 0x000fe40005fc4270 */
[----:B------:R-:W-:-:S11]  /*0710*/  ISETP.NE.AND P2, PT, R20, RZ, PT ;  /* 0x000000ff1400720c */ /* 0x000fd60003f45270 */
[----:B------:R1:W2:Y:S01]  /*0720*/  @P6 LDG.E.64 R6, desc[UR4][R8.64] ;  /* 0x0000000408066981 */ /* 0x0002a2000c1e1b00 */
[----:B------:R-:W-:Y:S02]  /*0730*/  ISETP.GT.AND P3, PT, R4, -0x1, !P3 ;  /* 0xffffffff0400780c */ /* 0x000fe40005f64270 */
[----:B-1----:R-:W-:Y:S02]  /*0740*/  CS2R R8, SRZ ;  /* 0x0000000000087805 */ /* 0x002fe4000001ff00 */
[----:B--2---:R-:W-:Y:S02]  /*0750*/  SEL R6, R6, 0xff800000, P6 ;  /* 0xff80000006067807 */ /* 0x004fe40003000000 */
[----:B------:R-:W-:Y:S02]  /*0760*/  SEL R7, R7, 0xff800000, P6 ;  /* 0xff80000007077807 */ /* 0x000fe40003000000 */
[-C--:B------:R-:W-:Y:S02]  /*0770*/  FSETP.NAN.AND P5, PT, R6, R6.reuse, PT ;  /* 0x000000060600720b */ /* 0x080fe40003fa8000 */
[----:B------:R-:W-:-:S02]  /*0780*/  FSETP.GEU.AND P6, PT, R14, R6, PT ;  /* 0x000000060e00720b */ /* 0x000fc40003fce000 */
[----:B------:R-:W-:-:S09]  /*0790*/  FSETP.NAN.AND P0, PT, R7, R7, PT ;  /* 0x000000070700720b */ /* 0x000fd20003f08000 */
[----:B------:R-:W-:Y:S02]  /*07a0*/  @!P5 SEL R6, R6, R14, !P6 ;  /* 0x0000000e0606d207 */ /* 0x000fe40007000000 */
[----:B------:R-:W-:-:S04]  /*07b0*/  ISETP.NE.AND P5, PT, R16, RZ, PT ;  /* 0x000000ff1000720c */ /* 0x000fc80003fa5270 */
[----:B------:R-:W-:Y:S02]  /*07c0*/  SEL R12, RZ, 0x1, !P5 ;  /* 0x00000001ff0c7807 */ /* 0x000fe40006800000 */
[----:B------:R-:W-:-:S04]  /*07d0*/  FSETP.GEU.AND P5, PT, R15, R7, PT ;  /* 0x000000070f00720b */ /* 0x000fc80003fae000 */
[----:B------:R-:W-:Y:S02]  /*07e0*/  @!P0 SEL R7, R7, R15, !P5 ;  /* 0x0000000f07078207 */ /* 0x000fe40006800000 */
[----:B------:R-:W-:Y:S02]  /*07f0*/  ISETP.NE.AND P0, PT, R18, RZ, PT ;  /* 0x000000ff1200720c */ /* 0x000fe40003f05270 */
[----:B------:R-:W-:Y:S02]  /*0800*/  SEL R15, R12, 0x2, P4 ;  /* 0x000000020c0f7807 */ /* 0x000fe40002000000 */
[----:B------:R-:W-:Y:S01]  /*0810*/  SEL R14, R13, 0x2, P0 ;  /* 0x000000020d0e7807 */ /* 0x000fe20000000000 */
[----:B------:R-:W-:-:S04]  /*0820*/  VIADD R13, R5, 0x1a00 ;  /* 0x00001a00050d7836 */ /* 0x000fc80000000000 */
[----:B------:R-:W-:-:S05]  /*0830*/  IMAD.WIDE R12, R13, 0x4, R2 ;  /* 0x000000040d0c7825 */ /* 0x000fca00078e0202 */
[----:B------:R-:W2:Y:S01]  /*0840*/  @P3 LDG.E.64 R8, desc[UR4][R12.64] ;  /* 0x000000040c083981 */ /* 0x000ea2000c1e1b00 */
[----:B------:R-:W-:Y:S02]  /*0850*/  SEL R15, R15, 0x3, P2 ;  /* 0x000000030f0f7807 */ /* 0x000fe40001000000 */
[----:B------:R-:W-:Y:S02]  /*0860*/  ISETP.NE.AND P2, PT, R22, RZ, PT ;  /* 0x000000ff1600720c */ /* 0x000fe40003f45270 */
[----:B------:R-:W-:Y:S01]  /*0870*/  LOP3.LUT R0, R11, R0, RZ, 0xfc, !PT ;  /* 0x000000000b007212 */ /* 0x000fe200078efcff */
[----:B------:R-:W-:Y:S01]  /*0880*/  VIADD R11, R5, 0x1d40 ;  /* 0x00001d40050b7836 */ /* 0x000fe20000000000 */
[----:B------:R-:W-:Y:S02]  /*0890*/  SEL R14, R14, 0x3, P2 ;  /* 0x000000030e0e7807 */ /* 0x000fe40001000000 */
[----:B------:R-:W-:Y:S02]  /*08a0*/  ISETP.NE.AND P2, PT, R21, RZ, PT ;  /* 0x000000ff1500720c */ /* 0x000fe40003f45270 */
[----:B--2---:R-:W-:-:S04]  /*08b0*/  SEL R4, R9, 0xff800000, P3 ;  /* 0xff80000009047807 */ /* 0x004fc80001800000 */
[-C--:B------:R-:W-:Y:S02]  /*08c0*/  FSETP.NAN.AND P0, PT, R4, R4.reuse, PT ;  /* 0x000000040400720b */ /* 0x080fe40003f08000 */
[----:B------:R-:W-:-:S11]  /*08d0*/  FSETP.GEU.AND P4, PT, R7, R4, PT ;  /* 0x000000040700720b */ /* 0x000fd60003f8e000 */
[----:B------:R-:W-:Y:S02]  /*08e0*/  @!P0 SEL R4, R4, R7, !P4 ;  /* 0x0000000704048207 */ /* 0x000fe40006000000 */
[----:B------:R-:W-:Y:S02]  /*08f0*/  ISETP.NE.AND P0, PT, R19, RZ, PT ;  /* 0x000000ff1300720c */ /* 0x000fe40003f05270 */
[----:B------:R-:W-:Y:S02]  /*0900*/  SEL R7, R8, 0xff800000, P3 ;  /* 0xff80000008077807 */ /* 0x000fe40001800000 */
[----:B------:R-:W-:Y:S02]  /*0910*/  CS2R R8, SRZ ;  /* 0x0000000000087805 */ /* 0x000fe4000001ff00 */
[----:B------:R-:W-:Y:S02]  /*0920*/  SEL R14, R14, 0x4, P0 ;  /* 0x000000040e0e7807 */ /* 0x000fe40000000000 */
[----:B------:R-:W-:-:S02]  /*0930*/  ISETP.GE.U32.AND P0, PT, R0, 0x8, PT ;  /* 0x000000080000780c */ /* 0x000fc40003f06070 */
[----:B------:R-:W-:Y:S01]  /*0940*/  ISETP.NE.AND P3, PT, R10, RZ, PT ;  /* 0x000000ff0a00720c */ /* 0x000fe20003f65270 */
[----:B------:R-:W-:Y:S02]  /*0950*/  IMAD.WIDE R10, R11, 0x4, R2 ;  /* 0x000000040b0a7825 */ /* 0x000fe400078e0202 */
[----:B------:R-:W1:Y:S08]  /*0960*/  LDC.64 R2, c[0x0][0x218] ;  /* 0x00008600ff027b82 */ /* 0x000e700000000a00 */
[----:B------:R2:W3:Y:S01]  /*0970*/  @!P0 LDG.E.64 R8, desc[UR4][R10.64] ;  /* 0x000000040a088981 */ /* 0x0004e2000c1e1b00 */
[----:B------:R-:W-:-:S02]  /*0980*/  SEL R15, R15, 0x4, P3 ;  /* 0x000000040f0f7807 */ /* 0x000fc40001800000 */
[-C--:B------:R-:W-:Y:S02]  /*0990*/  FSETP.NAN.AND P3, PT, R7, R7.reuse, PT ;  /* 0x000000070700720b */ /* 0x080fe40003f68000 */
[----:B------:R-:W-:Y:S02]  /*09a0*/  SEL R14, R14, 0x5, P1 ;  /* 0x000000050e0e7807 */ /* 0x000fe40000800000 */
[----:B------:R-:W-:Y:S02]  /*09b0*/  FSETP.GEU.AND P1, PT, R6, R7, PT ;  /* 0x000000070600720b */ /* 0x000fe40003f2e000 */
[----:B------:R-:W-:Y:S02]  /*09c0*/  SEL R15, R15, 0x5, P2 ;  /* 0x000000050f0f7807 */ /* 0x000fe40001000000 */
[----:B------:R-:W-:Y:S02]  /*09d0*/  SEL R14, R14, 0x6, P6 ;  /* 0x000000060e0e7807 */ /* 0x000fe40003000000 */
[----:B------:R-:W-:-:S02]  /*09e0*/  SEL R15, R15, 0x6, P5 ;  /* 0x000000060f0f7807 */ /* 0x000fc40002800000 */
[----:B------:R-:W-:Y:S01]  /*09f0*/  SEL R14, R14, 0x7, P1 ;  /* 0x000000070e0e7807 */ /* 0x000fe20000800000 */
[----:B-1----:R-:W-:Y:S01]  /*0a00*/  IMAD.WIDE R2, R5, 0x4, R2 ;  /* 0x0000000405027825 */ /* 0x002fe200078e0202 */
[----:B------:R-:W-:Y:S02]  /*0a10*/  @!P3 SEL R7, R7, R6, !P1 ;  /* 0x000000060707b207 */ /* 0x000fe40004800000 */
[----:B------:R-:W-:Y:S02]  /*0a20*/  SEL R15, R15, 0x7, P4 ;  /* 0x000000070f0f7807 */ /* 0x000fe40002000000 */
[----:B--2---:R-:W-:-:S04]  /*0a30*/  IADD3 R10, P4, R5, UR6, RZ ;  /* 0x00000006050a7c10 */ /* 0x004fc8000ff9e0ff */
[----:B------:R-:W-:Y:S02]  /*0a40*/  LEA.HI.X.SX32 R11, R5, UR7, 0x1, P4 ;  /* 0x00000007050b7c11 */ /* 0x000fe4000a0f0eff */
[----:B---3--:R-:W-:Y:S02]  /*0a50*/  SEL R9, R9, 0xff800000, !P0 ;  /* 0xff80000009097807 */ /* 0x008fe40004000000 */
[----:B------:R-:W-:Y:S02]  /*0a60*/  SEL R8, R8, 0xff800000, !P0 ;  /* 0xff80000008087807 */ /* 0x000fe40004000000 */
[----:B------:R-:W-:Y:S02]  /*0a70*/  FSETP.NAN.AND P2, PT, R9, R9, PT ;  /* 0x000000090900720b */ /* 0x000fe40003f48000 */
[-C--:B------:R-:W-:Y:S02]  /*0a80*/  FSETP.NAN.AND P0, PT, R8, R8.reuse, PT ;  /* 0x000000080800720b */ /* 0x080fe40003f08000 */
[----:B------:R-:W-:-:S02]  /*0a90*/  FSETP.GEU.AND P3, PT, R7, R8, PT ;  /* 0x000000080700720b */ /* 0x000fc40003f6e000 */
[----:B------:R-:W-:Y:S02]  /*0aa0*/  FSETP.GEU.AND P1, PT, R4, R9, PT ;  /* 0x000000090400720b */ /* 0x000fe40003f2e000 */
[----:B------:R-:W-:Y:S02]  /*0ab0*/  SEL R14, R14, 0x8, P3 ;  /* 0x000000080e0e7807 */ /* 0x000fe40001800000 */
[----:B------:R-:W-:Y:S02]  /*0ac0*/  SEL R15, R15, 0x8, P1 ;  /* 0x000000080f0f7807 */ /* 0x000fe40000800000 */
[----:B------:R-:W-:Y:S02]  /*0ad0*/  LOP3.LUT R14, R14, 0xff, RZ, 0xc0, !PT ;  /* 0x000000ff0e0e7812 */ /* 0x000fe400078ec0ff */
[----:B------:R-:W-:Y:S02]  /*0ae0*/  @!P2 SEL R9, R9, R4, !P1 ;  /* 0x000000040909a207 */ /* 0x000fe40004800000 */
[----:B------:R-:W-:Y:S01]  /*0af0*/  @!P0 SEL R8, R8, R7, !P3 ;  /* 0x0000000708088207 */ /* 0x000fe20005800000 */
[----:B------:R-:W-:-:S04]  /*0b00*/  IMAD R15, R15, 0x100, R14 ;  /* 0x000001000f0f7824 */ /* 0x000fc800078e020e */
[----:B------:R-:W-:Y:S04]  /*0b10*/  STG.E.64 desc[UR4][R2.64], R8 ;  /* 0x0000000802007986 */ /* 0x000fe8000c101b04 */
[----:B------:R-:W-:Y:S01]  /*0b20*/  STG.E.U16 desc[UR4][R10.64], R15 ;  /* 0x0000000f0a007986 */ /* 0x000fe2000c101504 */
[----:B------:R-:W-:Y:S05]  /*0b30*/  EXIT ;  /* 0x000000000000794d */ /* 0x000fea0003800000 */
.L_x_0:
[----:B------:R-:W-:-:S00]  /*0b40*/  BRA `(.L_x_0) ;  /* 0xfffffffc00fc7947 */ /* 0x000fc0000383ffff */
[----:B------:R-:W-:-:S00]  /*0b50*/  NOP ;  /* 0x0000000000007918 */ /* 0x000fc00000000000 */
        /* <DEDUP_REMOVED lines=10> */
.L_x_1:


//--------------------- .nv.constant0.triton_poi_fused_max_pool2d_with_indices_58 --------------------------
	.section	.nv.constant0.triton_poi_fused_max_pool2d_with_indices_58,"a",@progbits
	.sectionflags	@""
	.align	4
.nv.constant0.triton_poi_fused_max_pool2d_with_indices_58:
	.zero		556
